	.headerflags	@"EF_CUDA_TEXMODE_UNIFIED EF_CUDA_64BIT_ADDRESS EF_CUDA_ACCELERATORS EF_CUDA_SM90 EF_CUDA_VIRTUAL_SM(EF_CUDA_SM90)"
	.elftype	@"ET_EXEC"


//--------------------- .nv.info                  --------------------------
	.section	.nv.info,"",@"SHT_CUDA_INFO"
	.align	4


	//----- nvinfo : EIATTR_REGCOUNT
	.align		4
        /*0000*/ 	.byte	0x04, 0x2f
        /*0002*/ 	.short	(.L_3 - .L_2)
	.align		4
.L_2:
        /*0004*/ 	.word	index@(triton_poi_fused__native_batch_norm_legit_no_training_cat_relu_11)
        /*0008*/ 	.word	0x0000001a


	//----- nvinfo : EIATTR_MIN_STACK_SIZE
	.align		4
.L_3:
        /*000c*/ 	.byte	0x04, 0x12
        /*000e*/ 	.short	(.L_5 - .L_4)
	.align		4
.L_4:
        /*0010*/ 	.word	index@(triton_poi_fused__native_batch_norm_legit_no_training_cat_relu_11)
        /*0014*/ 	.word	0x00000000


	//----- nvinfo : EIATTR_FRAME_SIZE
	.align		4
.L_5:
        /*0018*/ 	.byte	0x04, 0x11
        /*001a*/ 	.short	(.L_7 - .L_6)
	.align		4
.L_6:
        /*001c*/ 	.word	index@(triton_poi_fused__native_batch_norm_legit_no_training_cat_relu_11)
        /*0020*/ 	.word	0x00000000


	//----- nvinfo : EIATTR_MIN_STACK_SIZE
	.align		4
.L_7:
        /*0024*/ 	.byte	0x04, 0x12
        /*0026*/ 	.short	(.L_9 - .L_8)
	.align		4
.L_8:
        /*0028*/ 	.word	index@(triton_poi_fused__native_batch_norm_legit_no_training_cat_relu_11)
        /*002c*/ 	.word	0x00000000
.L_9:


//--------------------- .nv.info.triton_poi_fused__native_batch_norm_legit_no_training_cat_relu_11 --------------------------
	.section	.nv.info.triton_poi_fused__native_batch_norm_legit_no_training_cat_relu_11,"",@"SHT_CUDA_INFO"
	.sectionflags	@""
	.align	4


	//----- nvinfo : EIATTR_CUDA_API_VERSION
	.align		4
        /*0000*/ 	.byte	0x04, 0x37
        /*0002*/ 	.short	(.L_11 - .L_10)
.L_10:
        /*0004*/ 	.word	0x0000007c


	//----- nvinfo : EIATTR_KPARAM_INFO
	.align		4
.L_11:
        /*0008*/ 	.byte	0x04, 0x17
        /*000a*/ 	.short	(.L_13 - .L_12)
.L_12:
        /*000c*/ 	.word	0x00000000
        /*0010*/ 	.short	0x0009
        /*0012*/ 	.short	0x0048
        /*0014*/ 	.byte	0x00, 0xf0, 0x11, 0x00


	//----- nvinfo : EIATTR_KPARAM_INFO
	.align		4
.L_13:
        /*0018*/ 	.byte	0x04, 0x17
        /*001a*/ 	.short	(.L_15 - .L_14)
.L_14:
        /*001c*/ 	.word	0x00000000
        /*0020*/ 	.short	0x0008
        /*0022*/ 	.short	0x0040
        /*0024*/ 	.byte	0x00, 0xf4, 0x21, 0x00


	//----- nvinfo : EIATTR_KPARAM_INFO
	.align		4
.L_15:
        /*0028*/ 	.byte	0x04, 0x17
        /*002a*/ 	.short	(.L_17 - .L_16)
.L_16:
        /*002c*/ 	.word	0x00000000
        /*0030*/ 	.short	0x0007
        /*0032*/ 	.short	0x0038
        /*0034*/ 	.byte	0x00, 0xf4, 0x21, 0x00


	//----- nvinfo : EIATTR_KPARAM_INFO
	.align		4
.L_17:
        /*0038*/ 	.byte	0x04, 0x17
        /*003a*/ 	.short	(.L_19 - .L_18)
.L_18:
        /*003c*/ 	.word	0x00000000
        /*0040*/ 	.short	0x0006
        /*0042*/ 	.short	0x0030
        /*0044*/ 	.byte	0x00, 0xf4, 0x21, 0x00


	//----- nvinfo : EIATTR_KPARAM_INFO
	.align		4
.L_19:
        /*0048*/ 	.byte	0x04, 0x17
        /*004a*/ 	.short	(.L_21 - .L_20)
.L_20:
        /*004c*/ 	.word	0x00000000
        /*0050*/ 	.short	0x0005
        /*0052*/ 	.short	0x0028
        /*0054*/ 	.byte	0x00, 0xf4, 0x21, 0x00


	//----- nvinfo : EIATTR_KPARAM_INFO
	.align		4
.L_21:
        /*0058*/ 	.byte	0x04, 0x17
        /*005a*/ 	.short	(.L_23 - .L_22)
.L_22:
        /*005c*/ 	.word	0x00000000
        /*0060*/ 	.short	0x0004
        /*0062*/ 	.short	0x0020
        /*0064*/ 	.byte	0x00, 0xf4, 0x21, 0x00


	//----- nvinfo : EIATTR_KPARAM_INFO
	.align		4
.L_23:
        /*0068*/ 	.byte	0x04, 0x17
        /*006a*/ 	.short	(.L_25 - .L_24)
.L_24:
        /*006c*/ 	.word	0x00000000
        /*0070*/ 	.short	0x0003
        /*0072*/ 	.short	0x0018
        /*0074*/ 	.byte	0x00, 0xf4, 0x21, 0x00


	//----- nvinfo : EIATTR_KPARAM_INFO
	.align		4
.L_25:
        /*0078*/ 	.byte	0x04, 0x17
        /*007a*/ 	.short	(.L_27 - .L_26)
.L_26:
        /*007c*/ 	.word	0x00000000
        /*0080*/ 	.short	0x0002
        /*0082*/ 	.short	0x0010
        /*0084*/ 	.byte	0x00, 0xf4, 0x21, 0x00


	//----- nvinfo : EIATTR_KPARAM_INFO
	.align		4
.L_27:
        /*0088*/ 	.byte	0x04, 0x17
        /*008a*/ 	.short	(.L_29 - .L_28)
.L_28:
        /*008c*/ 	.word	0x00000000
        /*0090*/ 	.short	0x0001
        /*0092*/ 	.short	0x0008
        /*0094*/ 	.byte	0x00, 0xf4, 0x21, 0x00


	//----- nvinfo : EIATTR_KPARAM_INFO
	.align		4
.L_29:
        /*0098*/ 	.byte	0x04, 0x17
        /*009a*/ 	.short	(.L_31 - .L_30)
.L_30:
        /*009c*/ 	.word	0x00000000
        /*00a0*/ 	.short	0x0000
        /*00a2*/ 	.short	0x0000
        /*00a4*/ 	.byte	0x00, 0xf4, 0x21, 0x00


	//----- nvinfo : EIATTR_SPARSE_MMA_MASK
	.align		4
.L_31:
        /*00a8*/ 	.byte	0x03, 0x50
        /*00aa*/ 	.short	0x0000


	//----- nvinfo : EIATTR_MAXREG_COUNT
	.align		4
        /*00ac*/ 	.byte	0x03, 0x1b
        /*00ae*/ 	.short	0x00ff


	//----- nvinfo : EIATTR_EXIT_INSTR_OFFSETS
	.align		4
        /*00b0*/ 	.byte	0x04, 0x1c
        /*00b2*/ 	.short	(.L_33 - .L_32)


	//   ....[0]....
.L_32:
        /*00b4*/ 	.word	0x00000610


	//----- nvinfo : EIATTR_REQNTID
	.align		4
.L_33:
        /*00b8*/ 	.byte	0x04, 0x10
        /*00ba*/ 	.short	(.L_35 - .L_34)
.L_34:
        /*00bc*/ 	.word	0x00000080
        /*00c0*/ 	.word	0x00000001
        /*00c4*/ 	.word	0x00000001


	//----- nvinfo : EIATTR_CBANK_PARAM_SIZE
	.align		4
.L_35:
        /*00c8*/ 	.byte	0x03, 0x19
        /*00ca*/ 	.short	0x004c


	//----- nvinfo : EIATTR_PARAM_CBANK
	.align		4
        /*00cc*/ 	.byte	0x04, 0x0a
        /*00ce*/ 	.short	(.L_37 - .L_36)
	.align		4
.L_36:
        /*00d0*/ 	.word	index@(.nv.constant0.triton_poi_fused__native_batch_norm_legit_no_training_cat_relu_11)
        /*00d4*/ 	.short	0x0210
        /*00d6*/ 	.short	0x004c


	//----- nvinfo : EIATTR_SW_WAR
	.align		4
.L_37:
        /*00d8*/ 	.byte	0x04, 0x36
        /*00da*/ 	.short	(.L_39 - .L_38)
.L_38:
        /*00dc*/ 	.word	0x00000008
.L_39:


//--------------------- .nv.callgraph             --------------------------
	.section	.nv.callgraph,"",@"SHT_CUDA_CALLGRAPH"
	.align	4
	.sectionentsize	8
	.align		4
        /*0000*/ 	.word	0x00000000
	.align		4
        /*0004*/ 	.word	0xffffffff
	.align		4
        /*0008*/ 	.word	0x00000000
	.align		4
        /*000c*/ 	.word	0xfffffffe
	.align		4
        /*0010*/ 	.word	0x00000000
	.align		4
        /*0014*/ 	.word	0xfffffffd
	.align		4
        /*0018*/ 	.word	0x00000000
	.align		4
        /*001c*/ 	.word	0xfffffffc


//--------------------- .nv.constant4             --------------------------
	.section	.nv.constant4,"a",@progbits
	.align	8
	.align		8
.nv.constant4:
        /*0000*/ 	.dword	_$_str
	.align		8
        /*0008*/ 	.dword	_$_str_$_2


//--------------------- .text.triton_poi_fused__native_batch_norm_legit_no_training_cat_relu_11 --------------------------
	.section	.text.triton_poi_fused__native_batch_norm_legit_no_training_cat_relu_11,"ax",@progbits
	.align	128
        .global         triton_poi_fused__native_batch_norm_legit_no_training_cat_relu_11
        .type           triton_poi_fused__native_batch_norm_legit_no_training_cat_relu_11,@function
        .size           triton_poi_fused__native_batch_norm_legit_no_training_cat_relu_11,(.L_x_1 - triton_poi_fused__native_batch_norm_legit_no_training_cat_relu_11)
        .other          triton_poi_fused__native_batch_norm_legit_no_training_cat_relu_11,@"STO_CUDA_ENTRY STV_DEFAULT"
triton_poi_fused__native_batch_norm_legit_no_training_cat_relu_11:
.text.triton_poi_fused__native_batch_norm_legit_no_training_cat_relu_11:
[----:B------:R-:W-:Y:S01]  /*0000*/  LDC R1, c[0x0][0x28] ;  /* 0x00000a00ff017b82 */ /* 0x000fe20000000800 */
[----:B------:R-:W1:Y:S01]  /*0010*/  S2R R0, SR_TID.X ;  /* 0x0000000000007919 */ /* 0x000e620000002100 */
[----:B------:R-:W-:Y:S01]  /*0020*/  ULDC.64 UR4, c[0x0][0x208] ;  /* 0x0000820000047ab9 */ /* 0x000fe20000000a00 */
[----:B------:R-:W2:Y:S01]  /*0030*/  S2R R3, SR_CTAID.X ;  /* 0x0000000000037919 */ /* 0x000ea20000002500 */
[----:B-1----:R-:W-:Y:S02]  /*0040*/  LOP3.LUT R0, R0, 0x7f, RZ, 0xc0, !PT ;  /* 0x0000007f00007812 */ /* 0x002fe400078ec0ff */
[----:B--2---:R-:W-:-:S03]  /*0050*/  SHF.R.S32.HI R7, RZ, 0x18, R3 ;  /* 0x00000018ff077819 */ /* 0x004fc60000011403 */
[----:B------:R-:W-:Y:S02]  /*0060*/  IMAD R0, R3, 0x80, R0 ;  /* 0x0000008003007824 */ /* 0x000fe400078e0200 */
[----:B------:R-:W1:Y:S01]  /*0070*/  LDC.64 R2, c[0x0][0x230] ;  /* 0x00008c00ff027b82 */ /* 0x000e620000000a00 */
[----:B------:R-:W-:Y:S02]  /*0080*/  SGXT R7, R7, 0x1 ;  /* 0x000000010707781a */ /* 0x000fe40000000200 */
[----:B------:R-:W-:Y:S02]  /*0090*/  SHF.R.S32.HI R5, RZ, 0x1f, R0 ;  /* 0x0000001fff057819 */ /* 0x000fe40000011400 */
[-C--:B------:R-:W-:Y:S02]  /*00a0*/  LEA.HI R4, R7, R0.reuse, RZ, 0xa ;  /* 0x0000000007047211 */ /* 0x080fe400078f50ff */
[----:B------:R-:W-:Y:S01]  /*00b0*/  LEA.HI R5, R5, R0, RZ, 0x7 ;  /* 0x0000000005057211 */ /* 0x000fe200078f38ff */
[----:B------:R-:W2:Y:S02]  /*00c0*/  LDC.64 R6, c[0x0][0x220] ;  /* 0x00008800ff067b82 */ /* 0x000ea40000000a00 */
[----:B------:R-:W-:Y:S01]  /*00d0*/  IMAD.SHL.U32 R8, R4, 0x2, RZ ;  /* 0x0000000204087824 */ /* 0x000fe200078e00ff */
[----:B------:R-:W-:-:S02]  /*00e0*/  LOP3.LUT R13, R5, 0xffffff80, RZ, 0xc0, !PT ;  /* 0xffffff80050d7812 */ /* 0x000fc400078ec0ff */
[----:B------:R-:W-:Y:S02]  /*00f0*/  SHF.R.S32.HI R18, RZ, 0x7, R5 ;  /* 0x00000007ff127819 */ /* 0x000fe40000011405 */
[----:B------:R-:W-:Y:S01]  /*0100*/  LOP3.LUT R8, R8, 0xfffff800, RZ, 0xc0, !PT ;  /* 0xfffff80008087812 */ /* 0x000fe200078ec0ff */
[----:B------:R-:W-:Y:S01]  /*0110*/  IMAD.IADD R13, R0, 0x1, -R13 ;  /* 0x00000001000d7824 */ /* 0x000fe200078e0a0d */
[----:B------:R-:W-:-:S03]  /*0120*/  LEA.HI R4, R18, R18, RZ, 0x3 ;  /* 0x0000001212047211 */ /* 0x000fc600078f18ff */
[C---:B------:R-:W-:Y:S01]  /*0130*/  IMAD.IADD R8, R13.reuse, 0x1, R8 ;  /* 0x000000010d087824 */ /* 0x040fe200078e0208 */
[----:B------:R-:W-:Y:S02]  /*0140*/  LOP3.LUT R5, R4, 0x1fffff8, RZ, 0xc0, !PT ;  /* 0x01fffff804057812 */ /* 0x000fe400078ec0ff */
[C---:B------:R-:W-:Y:S01]  /*0150*/  ISETP.GT.AND P4, PT, R13.reuse, 0x3f, PT ;  /* 0x0000003f0d00780c */ /* 0x040fe20003f84270 */
[----:B-1----:R-:W-:-:S04]  /*0160*/  IMAD.WIDE R2, R13, 0x4, R2 ;  /* 0x000000040d027825 */ /* 0x002fc800078e0202 */
[----:B------:R-:W-:Y:S01]  /*0170*/  IMAD.IADD R5, R18, 0x1, -R5 ;  /* 0x0000000112057824 */ /* 0x000fe200078e0a05 */
[----:B------:R1:W3:Y:S03]  /*0180*/  LDG.E.EL R14, desc[UR4][R2.64] ;  /* 0x00000004020e7981 */ /* 0x0002e6000c2e1900 */
[----:B------:R-:W-:Y:S01]  /*0190*/  IMAD R5, R5, 0x80, R8 ;  /* 0x0000008005057824 */ /* 0x000fe200078e0208 */
[----:B------:R-:W-:-:S03]  /*01a0*/  HFMA2.MMA R15, -RZ, RZ, 0, 0 ;  /* 0x00000000ff0f7435 */ /* 0x000fc600000001ff */
[C---:B------:R-:W-:Y:S01]  /*01b0*/  VIADD R9, R5.reuse, 0xffffffc0 ;  /* 0xffffffc005097836 */ /* 0x040fe20000000000 */
[----:B------:R-:W-:Y:S01]  /*01c0*/  CS2R R16, SRZ ;  /* 0x0000000000107805 */ /* 0x000fe2000001ff00 */
[--C-:B--2---:R-:W-:Y:S01]  /*01d0*/  IMAD.WIDE R10, R5, 0x4, R6.reuse ;  /* 0x00000004050a7825 */ /* 0x104fe200078e0206 */
[----:B-1----:R-:W1:Y:S03]  /*01e0*/  LDC.64 R2, c[0x0][0x210] ;  /* 0x00008400ff027b82 */ /* 0x002e660000000a00 */
[----:B------:R-:W-:Y:S01]  /*01f0*/  IMAD.WIDE R8, R9, 0x4, R6 ;  /* 0x0000000409087825 */ /* 0x000fe200078e0206 */
[----:B------:R-:W2:Y:S03]  /*0200*/  @P4 LDG.E.EL R15, desc[UR4][R10.64] ;  /* 0x000000040a0f4981 */ /* 0x000ea6000c2e1900 */
[C---:B------:R-:W-:Y:S01]  /*0210*/  VIADD R21, R5.reuse, 0x3c0 ;  /* 0x000003c005157836 */ /* 0x040fe20000000000 */
[----:B------:R4:W5:Y:S01]  /*0220*/  @P4 LDG.E.EL R16, desc[UR4][R8.64] ;  /* 0x0000000408104981 */ /* 0x000962000c2e1900 */
[----:B------:R-:W-:-:S02]  /*0230*/  VIADD R23, R5, 0x400 ;  /* 0x0000040005177836 */ /* 0x000fc40000000000 */
[----:B------:R-:W1:Y:S01]  /*0240*/  LDC.64 R4, c[0x0][0x218] ;  /* 0x00008600ff047b82 */ /* 0x000e620000000a00 */
[----:B------:R-:W-:Y:S02]  /*0250*/  IMAD.MOV.U32 R12, RZ, RZ, RZ ;  /* 0x000000ffff0c7224 */ /* 0x000fe400078e00ff */
[----:B------:R-:W-:-:S04]  /*0260*/  IMAD.WIDE R20, R21, 0x4, R6 ;  /* 0x0000000415147825 */ /* 0x000fc800078e0206 */
[----:B------:R-:W-:Y:S01]  /*0270*/  IMAD.WIDE R22, R23, 0x4, R6 ;  /* 0x0000000417167825 */ /* 0x000fe200078e0206 */
[----:B------:R1:W5:Y:S01]  /*0280*/  @P4 LDG.E.EL R12, desc[UR4][R20.64] ;  /* 0x00000004140c4981 */ /* 0x000362000c2e1900 */
[----:B------:R-:W1:Y:S01]  /*0290*/  LDC.64 R6, c[0x0][0x228] ;  /* 0x00008a00ff067b82 */ /* 0x000e620000000a00 */
[----:B------:R-:W-:Y:S02]  /*02a0*/  ISETP.GE.AND P0, PT, R13, 0x40, PT ;  /* 0x000000400d00780c */ /* 0x000fe40003f06270 */
[----:B------:R-:W5:Y:S01]  /*02b0*/  @P4 LDG.E.EL R17, desc[UR4][R22.64] ;  /* 0x0000000416114981 */ /* 0x000f62000c2e1900 */
[----:B------:R-:W-:-:S04]  /*02c0*/  IMAD R19, R18, 0x40, R13 ;  /* 0x0000004012137824 */ /* 0x000fc800078e020d */
[----:B----4-:R-:W4:Y:S01]  /*02d0*/  LDC.64 R8, c[0x0][0x238] ;  /* 0x00008e00ff087b82 */ /* 0x010f220000000a00 */
[----:B-1----:R-:W-:-:S07]  /*02e0*/  IMAD.WIDE R20, R19, 0x4, R2 ;  /* 0x0000000413147825 */ /* 0x002fce00078e0202 */
[----:B------:R-:W1:Y:S01]  /*02f0*/  LDC.64 R10, c[0x0][0x240] ;  /* 0x00009000ff0a7b82 */ /* 0x000e620000000a00 */
[----:B------:R-:W-:Y:S01]  /*0300*/  MOV R18, RZ ;  /* 0x000000ff00127202 */ /* 0x000fe20000000f00 */
[----:B------:R-:W-:Y:S02]  /*0310*/  IMAD.MOV.U32 R2, RZ, RZ, RZ ;  /* 0x000000ffff027224 */ /* 0x000fe400078e00ff */
[----:B0-----:R-:W-:-:S04]  /*0320*/  IMAD.WIDE R4, R13, 0x4, R4 ;  /* 0x000000040d047825 */ /* 0x001fc800078e0204 */
[----:B------:R-:W5:Y:S04]  /*0330*/  @!P0 LDG.E.EL R2, desc[UR4][R20.64] ;  /* 0x0000000414028981 */ /* 0x000f68000c2e1900 */
[----:B------:R0:W5:Y:S01]  /*0340*/  @!P0 LDG.E.EL R18, desc[UR4][R4.64] ;  /* 0x0000000404128981 */ /* 0x000162000c2e1900 */
[----:B------:R-:W-:-:S05]  /*0350*/  IMAD.WIDE R6, R13, 0x4, R6 ;  /* 0x000000040d067825 */ /* 0x000fca00078e0206 */
[----:B------:R1:W5:Y:S01]  /*0360*/  LDG.E.EL R3, desc[UR4][R6.64] ;  /* 0x0000000406037981 */ /* 0x000362000c2e1900 */
[C---:B----4-:R-:W-:Y:S01]  /*0370*/  IMAD.WIDE R8, R13.reuse, 0x4, R8 ;  /* 0x000000040d087825 */ /* 0x050fe200078e0208 */
[----:B0-----:R-:W0:Y:S03]  /*0380*/  LDC.64 R4, c[0x0][0x248] ;  /* 0x00009200ff047b82 */ /* 0x001e260000000a00 */
[----:B-1----:R-:W-:Y:S02]  /*0390*/  IMAD.WIDE R10, R13, 0x4, R10 ;  /* 0x000000040d0a7825 */ /* 0x002fe400078e020a */
[----:B------:R1:W4:Y:S04]  /*03a0*/  LDG.E.EL R8, desc[UR4][R8.64] ;  /* 0x0000000408087981 */ /* 0x000328000c2e1900 */
[----:B------:R-:W4:Y:S01]  /*03b0*/  LDG.E.EL R11, desc[UR4][R10.64] ;  /* 0x000000040a0b7981 */ /* 0x000f22000c2e1900 */
[----:B------:R-:W0:Y:S01]  /*03c0*/  LDC.64 R6, c[0x0][0x250] ;  /* 0x00009400ff067b82 */ /* 0x000e220000000a00 */
[----:B-1----:R-:W-:-:S02]  /*03d0*/  IMAD.MOV.U32 R9, RZ, RZ, 0x3e800000 ;  /* 0x3e800000ff097424 */ /* 0x002fc400078e00ff */
[----:B0-----:R-:W-:-:S04]  /*03e0*/  IMAD.WIDE R4, R0, 0x4, R4 ;  /* 0x0000000400047825 */ /* 0x001fc800078e0204 */
[----:B------:R-:W-:-:S04]  /*03f0*/  IMAD.WIDE R6, R0, 0x4, R6 ;  /* 0x0000000400067825 */ /* 0x000fc800078e0206 */
[----:B---3--:R-:W-:-:S06]  /*0400*/  FADD R14, R14, 0.0010000000474974513054 ;  /* 0x3a83126f0e0e7421 */ /* 0x008fcc0000000000 */
[----:B------:R-:W0:Y:S01]  /*0410*/  MUFU.SQRT R14, R14 ;  /* 0x0000000e000e7308 */ /* 0x000e220000002000 */
[----:B--2---:R-:W-:Y:S02]  /*0420*/  SEL R15, R15, RZ, P4 ;  /* 0x000000ff0f0f7207 */ /* 0x004fe40002000000 */
[----:B-----5:R-:W-:Y:S02]  /*0430*/  SEL R16, R16, RZ, P4 ;  /* 0x000000ff10107207 */ /* 0x020fe40002000000 */
[C---:B0-----:R-:W-:Y:S02]  /*0440*/  FSETP.GT.AND P2, PT, R14.reuse, 8.50705917302346158658e+37, PT ;  /* 0x7e8000000e00780b */ /* 0x041fe40003f44000 */
[----:B------:R-:W-:Y:S02]  /*0450*/  FSETP.GT.AND P5, PT, R15, R16, PT ;  /* 0x000000100f00720b */ /* 0x000fe40003fa4000 */
[----:B------:R-:W-:Y:S02]  /*0460*/  FSETP.GEU.AND P1, PT, R14, 1.175494350822287508e-38, PT ;  /* 0x008000000e00780b */ /* 0x000fe40003f2e000 */
[----:B------:R-:W-:-:S02]  /*0470*/  SEL R12, R12, RZ, P4 ;  /* 0x000000ff0c0c7207 */ /* 0x000fc40002000000 */
[----:B------:R-:W-:Y:S02]  /*0480*/  FSETP.NAN.AND P6, PT, R15, R15, PT ;  /* 0x0000000f0f00720b */ /* 0x000fe40003fc8000 */
[----:B------:R-:W-:-:S03]  /*0490*/  FSETP.NAN.AND P3, PT, R12, R12, PT ;  /* 0x0000000c0c00720b */ /* 0x000fc60003f68000 */
[----:B------:R-:W-:Y:S01]  /*04a0*/  @P2 FMUL R14, R14, 0.25 ;  /* 0x3e8000000e0e2820 */ /* 0x000fe20000400000 */
[----:B------:R-:W-:Y:S02]  /*04b0*/  SEL R17, R17, RZ, P4 ;  /* 0x000000ff11117207 */ /* 0x000fe40002000000 */
[----:B------:R-:W-:Y:S01]  /*04c0*/  @!P5 FSEL R15, R15, R16, P6 ;  /* 0x000000100f0fd208 */ /* 0x000fe20003000000 */
[----:B------:R-:W-:Y:S01]  /*04d0*/  @!P1 FMUL R14, R14, 16777216 ;  /* 0x4b8000000e0e9820 */ /* 0x000fe20000400000 */
[----:B------:R-:W-:Y:S02]  /*04e0*/  FSETP.NAN.AND P4, PT, R17, R17, PT ;  /* 0x000000111100720b */ /* 0x000fe40003f88000 */
[----:B------:R-:W-:-:S03]  /*04f0*/  FSETP.GEU.AND P5, PT, R15, R12, PT ;  /* 0x0000000c0f00720b */ /* 0x000fc60003fae000 */
[----:B------:R-:W0:Y:S01]  /*0500*/  MUFU.RCP R14, R14 ;  /* 0x0000000e000e7308 */ /* 0x000e220000001000 */
[----:B------:R-:W-:Y:S02]  /*0510*/  @!P3 FSEL R12, R12, R15, !P5 ;  /* 0x0000000f0c0cb208 */ /* 0x000fe40006800000 */
[----:B------:R-:W-:Y:S02]  /*0520*/  FSEL R9, R9, 1, P2 ;  /* 0x3f80000009097808 */ /* 0x000fe40001000000 */
[----:B------:R-:W-:Y:S02]  /*0530*/  FSETP.GEU.AND P3, PT, R12, R17, PT ;  /* 0x000000110c00720b */ /* 0x000fe40003f6e000 */
[----:B------:R-:W-:Y:S02]  /*0540*/  SEL R2, R2, RZ, !P0 ;  /* 0x000000ff02027207 */ /* 0x000fe40004000000 */
[----:B------:R-:W-:Y:S01]  /*0550*/  SEL R13, R18, RZ, !P0 ;  /* 0x000000ff120d7207 */ /* 0x000fe20004000000 */
[----:B------:R-:W-:Y:S01]  /*0560*/  @!P1 FMUL R9, R9, 16777216 ;  /* 0x4b80000009099820 */ /* 0x000fe20000400000 */
[----:B------:R-:W-:-:S03]  /*0570*/  @!P4 FSEL R17, R17, R12, !P3 ;  /* 0x0000000c1111c208 */ /* 0x000fc60005800000 */
[----:B------:R-:W-:Y:S01]  /*0580*/  @!P0 FADD R17, R2, R13 ;  /* 0x0000000d02118221 */ /* 0x000fe20000000000 */
[----:B0-----:R-:W-:-:S03]  /*0590*/  FMUL R2, R14, R9 ;  /* 0x000000090e027220 */ /* 0x001fc60000400000 */
[----:B------:R-:W-:-:S04]  /*05a0*/  FADD R3, -R3, R17 ;  /* 0x0000001103037221 */ /* 0x000fc80000000100 */
[----:B------:R-:W-:-:S04]  /*05b0*/  FMUL R2, R3, R2 ;  /* 0x0000000203027220 */ /* 0x000fc80000400000 */
[----:B----4-:R-:W-:-:S05]  /*05c0*/  FFMA R2, R8, R2, R11 ;  /* 0x0000000208027223 */ /* 0x010fca000000000b */
[----:B------:R-:W-:-:S04]  /*05d0*/  FSETP.GEU.AND P0, PT, R2, RZ, PT ;  /* 0x000000ff0200720b */ /* 0x000fc80003f0e000 */
[----:B------:R-:W-:Y:S01]  /*05e0*/  FSEL R3, R2, RZ, P0 ;  /* 0x000000ff02037208 */ /* 0x000fe20000000000 */
[----:B------:R-:W-:Y:S04]  /*05f0*/  STG.E desc[UR4][R4.64], R17 ;  /* 0x0000001104007986 */ /* 0x000fe8000c101904 */
[----:B------:R-:W-:Y:S01]  /*0600*/  STG.E desc[UR4][R6.64], R3 ;  /* 0x0000000306007986 */ /* 0x000fe2000c101904 */
[----:B------:R-:W-:Y:S05]  /*0610*/  EXIT ;  /* 0x000000000000794d */ /* 0x000fea0003800000 */
.L_x_0:
[----:B------:R-:W-:-:S00]  /*0620*/  BRA `(.L_x_0) ;  /* 0xfffffffc00fc7947 */ /* 0x000fc0000383ffff */
[----:B------:R-:W-:-:S00]  /*0630*/  NOP ;  /* 0x0000000000007918 */ /* 0x000fc00000000000 */
        /* <DEDUP_REMOVED lines=12> */
.L_x_1:


//--------------------- .nv.global.init           --------------------------
	.section	.nv.global.init,"aw",@progbits
.nv.global.init:
	.type		_$_str,@object
	.size		_$_str,(_$_str_$_2 - _$_str)
_$_str:
        /*0000*/ 	.byte	0x5f, 0x5f, 0x43, 0x55, 0x44, 0x41, 0x5f, 0x46, 0x54, 0x5a, 0x00
	.type		_$_str_$_2,@object
	.size		_$_str_$_2,(.L_1 - _$_str_$_2)
_$_str_$_2:
        /*000b*/ 	.byte	0x5f, 0x5f, 0x43, 0x55, 0x44, 0x41, 0x5f, 0x50, 0x52, 0x45, 0x43, 0x5f, 0x53, 0x51, 0x52, 0x54
        /*001b*/ 	.byte	0x00
.L_1:


//--------------------- .nv.constant0.triton_poi_fused__native_batch_norm_legit_no_training_cat_relu_11 --------------------------
	.section	.nv.constant0.triton_poi_fused__native_batch_norm_legit_no_training_cat_relu_11,"a",@progbits
	.sectionflags	@""
	.align	4
.nv.constant0.triton_poi_fused__native_batch_norm_legit_no_training_cat_relu_11:
	.zero		604
